//
// Generated by NVIDIA NVVM Compiler
//
// Compiler Build ID: CL-36424714
// Cuda compilation tools, release 13.0, V13.0.88
// Based on NVVM 20.0.0
//

.version 9.0
.target sm_100
.address_size 64

	// .globl	_Z26convolve_rows_kernel_naivePfS_S_iii

.visible .entry _Z26convolve_rows_kernel_naivePfS_S_iii(
	.param .u64 .ptr .align 1 _Z26convolve_rows_kernel_naivePfS_S_iii_param_0,
	.param .u64 .ptr .align 1 _Z26convolve_rows_kernel_naivePfS_S_iii_param_1,
	.param .u64 .ptr .align 1 _Z26convolve_rows_kernel_naivePfS_S_iii_param_2,
	.param .u32 _Z26convolve_rows_kernel_naivePfS_S_iii_param_3,
	.param .u32 _Z26convolve_rows_kernel_naivePfS_S_iii_param_4,
	.param .u32 _Z26convolve_rows_kernel_naivePfS_S_iii_param_5
)
{
	.reg .pred 	%p<12>;
	.reg .b32 	%r<48>;
	.reg .b32 	%f<27>;
	.reg .b64 	%rd<27>;

	ld.param.u64 	%rd9, [_Z26convolve_rows_kernel_naivePfS_S_iii_param_0];
	ld.param.u64 	%rd10, [_Z26convolve_rows_kernel_naivePfS_S_iii_param_1];
	ld.param.u64 	%rd11, [_Z26convolve_rows_kernel_naivePfS_S_iii_param_2];
	ld.param.u32 	%r26, [_Z26convolve_rows_kernel_naivePfS_S_iii_param_3];
	ld.param.u32 	%r27, [_Z26convolve_rows_kernel_naivePfS_S_iii_param_4];
	ld.param.u32 	%r28, [_Z26convolve_rows_kernel_naivePfS_S_iii_param_5];
	cvta.to.global.u64 	%rd1, %rd10;
	cvta.to.global.u64 	%rd2, %rd11;
	setp.lt.s32 	%p1, %r27, 1;
	@%p1 bra 	$L__BB0_14;
	setp.lt.s32 	%p2, %r26, 1;
	@%p2 bra 	$L__BB0_14;
	add.s64 	%rd3, %rd1, 8;
	cvta.to.global.u64 	%rd4, %rd9;
	add.s32 	%r1, %r26, -1;
	mov.b32 	%r42, 0;
$L__BB0_3:
	mul.lo.s32 	%r3, %r42, %r26;
	mov.b32 	%r43, 0;
$L__BB0_4:
	sub.s32 	%r31, %r43, %r28;
	add.s32 	%r32, %r43, %r28;
	max.s32 	%r5, %r31, 0;
	setp.lt.s32 	%p3, %r32, %r26;
	selp.b32 	%r6, %r32, %r1, %p3;
	sub.s32 	%r7, %r5, %r43;
	add.s32 	%r8, %r7, %r28;
	sub.s32 	%r33, %r28, %r43;
	add.s32 	%r9, %r33, %r6;
	add.s32 	%r34, %r43, %r3;
	cvt.u64.u32 	%rd5, %r34;
	mul.wide.u32 	%rd12, %r34, 4;
	add.s64 	%rd6, %rd4, %rd12;
	mov.b32 	%r35, 0;
	st.global.u32 	[%rd6], %r35;
	setp.gt.s32 	%p4, %r8, %r9;
	@%p4 bra 	$L__BB0_12;
	sub.s32 	%r36, %r6, %r5;
	add.s32 	%r37, %r36, 1;
	and.b32  	%r15, %r37, 3;
	setp.eq.s32 	%p5, %r15, 0;
	mov.f32 	%f26, 0f00000000;
	mov.u32 	%r46, %r8;
	mov.u32 	%r47, %r7;
	@%p5 bra 	$L__BB0_9;
	ld.param.u64 	%rd25, [_Z26convolve_rows_kernel_naivePfS_S_iii_param_1];
	mul.wide.s32 	%rd13, %r8, 4;
	add.s64 	%rd7, %rd2, %rd13;
	ld.global.f32 	%f8, [%rd7];
	add.s32 	%r38, %r5, %r3;
	cvta.to.global.u64 	%rd14, %rd25;
	mul.wide.s32 	%rd15, %r38, 4;
	add.s64 	%rd16, %rd14, %rd15;
	ld.global.f32 	%f9, [%rd16];
	fma.rn.f32 	%f26, %f8, %f9, 0f00000000;
	st.global.f32 	[%rd6], %f26;
	add.s32 	%r46, %r8, 1;
	add.s32 	%r47, %r7, 1;
	setp.eq.s32 	%p6, %r15, 1;
	@%p6 bra 	$L__BB0_9;
	ld.param.u64 	%rd26, [_Z26convolve_rows_kernel_naivePfS_S_iii_param_1];
	ld.global.f32 	%f10, [%rd7+4];
	cvt.s64.s32 	%rd17, %r7;
	add.s64 	%rd18, %rd17, %rd5;
	cvta.to.global.u64 	%rd19, %rd26;
	shl.b64 	%rd20, %rd18, 2;
	add.s64 	%rd8, %rd19, %rd20;
	ld.global.f32 	%f11, [%rd8+4];
	fma.rn.f32 	%f26, %f10, %f11, %f26;
	st.global.f32 	[%rd6], %f26;
	add.s32 	%r46, %r8, 2;
	add.s32 	%r47, %r7, 2;
	setp.eq.s32 	%p7, %r15, 2;
	@%p7 bra 	$L__BB0_9;
	ld.global.f32 	%f12, [%rd7+8];
	ld.global.f32 	%f13, [%rd8+8];
	fma.rn.f32 	%f26, %f12, %f13, %f26;
	st.global.f32 	[%rd6], %f26;
	add.s32 	%r46, %r8, 3;
	add.s32 	%r47, %r7, 3;
$L__BB0_9:
	sub.s32 	%r39, %r6, %r5;
	setp.lt.u32 	%p8, %r39, 3;
	@%p8 bra 	$L__BB0_12;
	add.s32 	%r40, %r3, %r47;
	add.s32 	%r44, %r40, %r43;
$L__BB0_11:
	mul.wide.s32 	%rd21, %r44, 4;
	add.s64 	%rd22, %rd3, %rd21;
	mul.wide.s32 	%rd23, %r46, 4;
	add.s64 	%rd24, %rd2, %rd23;
	ld.global.f32 	%f14, [%rd24];
	ld.global.f32 	%f15, [%rd22+-8];
	fma.rn.f32 	%f16, %f14, %f15, %f26;
	st.global.f32 	[%rd6], %f16;
	ld.global.f32 	%f17, [%rd24+4];
	ld.global.f32 	%f18, [%rd22+-4];
	fma.rn.f32 	%f19, %f17, %f18, %f16;
	st.global.f32 	[%rd6], %f19;
	ld.global.f32 	%f20, [%rd24+8];
	ld.global.f32 	%f21, [%rd22];
	fma.rn.f32 	%f22, %f20, %f21, %f19;
	st.global.f32 	[%rd6], %f22;
	ld.global.f32 	%f23, [%rd24+12];
	ld.global.f32 	%f24, [%rd22+4];
	fma.rn.f32 	%f26, %f23, %f24, %f22;
	st.global.f32 	[%rd6], %f26;
	add.s32 	%r12, %r46, 4;
	add.s32 	%r41, %r46, 3;
	add.s32 	%r44, %r44, 4;
	setp.lt.s32 	%p9, %r41, %r9;
	mov.u32 	%r46, %r12;
	@%p9 bra 	$L__BB0_11;
$L__BB0_12:
	add.s32 	%r43, %r43, 1;
	setp.eq.s32 	%p10, %r43, %r26;
	@%p10 bra 	$L__BB0_13;
	bra.uni 	$L__BB0_4;
$L__BB0_13:
	add.s32 	%r42, %r42, 1;
	setp.ne.s32 	%p11, %r42, %r27;
	@%p11 bra 	$L__BB0_3;
$L__BB0_14:
	ret;

}
	// .globl	_Z29convolve_columns_kernel_naivePfS_S_iii
.visible .entry _Z29convolve_columns_kernel_naivePfS_S_iii(
	.param .u64 .ptr .align 1 _Z29convolve_columns_kernel_naivePfS_S_iii_param_0,
	.param .u64 .ptr .align 1 _Z29convolve_columns_kernel_naivePfS_S_iii_param_1,
	.param .u64 .ptr .align 1 _Z29convolve_columns_kernel_naivePfS_S_iii_param_2,
	.param .u32 _Z29convolve_columns_kernel_naivePfS_S_iii_param_3,
	.param .u32 _Z29convolve_columns_kernel_naivePfS_S_iii_param_4,
	.param .u32 _Z29convolve_columns_kernel_naivePfS_S_iii_param_5
)
{
	.reg .pred 	%p<4>;
	.reg .b32 	%r<14>;
	.reg .b32 	%f<7>;
	.reg .b64 	%rd<11>;

	ld.param.u64 	%rd6, [_Z29convolve_columns_kernel_naivePfS_S_iii_param_0];
	ld.param.u64 	%rd4, [_Z29convolve_columns_kernel_naivePfS_S_iii_param_1];
	ld.param.u64 	%rd5, [_Z29convolve_columns_kernel_naivePfS_S_iii_param_2];
	ld.param.u32 	%r3, [_Z29convolve_columns_kernel_naivePfS_S_iii_param_3];
	ld.param.u32 	%r4, [_Z29convolve_columns_kernel_naivePfS_S_iii_param_4];
	cvta.to.global.u64 	%rd1, %rd6;
	mov.u32 	%r5, %ctaid.x;
	mov.u32 	%r6, %ntid.x;
	mov.u32 	%r7, %tid.x;
	mad.lo.s32 	%r8, %r5, %r6, %r7;
	mul.lo.s32 	%r9, %r4, %r3;
	setp.ge.s32 	%p1, %r8, %r9;
	setp.lt.s32 	%p2, %r3, 1;
	or.pred  	%p3, %p1, %p2;
	@%p3 bra 	$L__BB1_3;
	mov.b32 	%r11, 0;
	st.global.u32 	[%rd1], %r11;
	cvta.to.global.u64 	%rd2, %rd5;
	cvta.to.global.u64 	%rd3, %rd4;
	mov.f32 	%f6, 0f00000000;
$L__BB1_2:
	mul.wide.s32 	%rd7, %r13, 4;
	add.s64 	%rd8, %rd2, %rd7;
	ld.global.f32 	%f4, [%rd8];
	mul.lo.s32 	%r12, %r13, %r3;
	mul.wide.s32 	%rd9, %r12, 4;
	add.s64 	%rd10, %rd3, %rd9;
	ld.global.f32 	%f5, [%rd10];
	fma.rn.f32 	%f6, %f4, %f5, %f6;
	st.global.f32 	[%rd1], %f6;
	add.s32 	%r13, %r13, 1;
	bra.uni 	$L__BB1_2;
$L__BB1_3:
	ret;

}
	// .globl	_Z30convolve_rows_kernel_optimizedv
.visible .entry _Z30convolve_rows_kernel_optimizedv()
{


	ret;

}
	// .globl	_Z33convolve_columns_kernel_optimizedv
.visible .entry _Z33convolve_columns_kernel_optimizedv()
{


	ret;

}


// ===== COMPILED SASS (sm_100) =====

	.target	sm_100

	.elftype	@"ET_EXEC"


//--------------------- .note.nv.tkinfo           --------------------------
	.section	.note.nv.tkinfo,"",@"SHT_NOTE"
	.sectionflags	@"SHF_NOTE_NV_TKINFO"
	.tkinfo
        /*0018*/ 	.word	0x00000002
        /*0030*/ 	.string	""
        /*0030*/ 	.string	"ptxas"
        /*0030*/ 	.string	"Cuda compilation tools, release 13.0, V13.0.88"
        /*0030*/ 	.string	"Build cuda_13.0.r13.0/compiler.36424714_0"
        /*0030*/ 	.string	"-arch sm_100 -m 64 "



//--------------------- .note.nv.cuinfo           --------------------------
	.section	.note.nv.cuinfo,"",@"SHT_NOTE"
	.sectionflags	@"SHF_NOTE_NV_CUINFO"
        /*0018*/ 	.short	0x0002
        /*001a*/ 	.short	0x0064
        /*001c*/ 	.short	0x0082
	.zero		2


//--------------------- .nv.info                  --------------------------
	.section	.nv.info,"",@"SHT_CUDA_INFO"
	.align	4


	//----- nvinfo : EIATTR_REGCOUNT
	.align		4
        /*0000*/ 	.byte	0x04, 0x2f
        /*0002*/ 	.short	(.L_1 - .L_0)
	.align		4
.L_0:
        /*0004*/ 	.word	index@(_Z26convolve_rows_kernel_naivePfS_S_iii)
        /*0008*/ 	.word	0x00000016


	//----- nvinfo : EIATTR_FRAME_SIZE
	.align		4
.L_1:
        /*000c*/ 	.byte	0x04, 0x11
        /*000e*/ 	.short	(.L_3 - .L_2)
	.align		4
.L_2:
        /*0010*/ 	.word	index@(_Z26convolve_rows_kernel_naivePfS_S_iii)
        /*0014*/ 	.word	0x00000000


	//----- nvinfo : EIATTR_REGCOUNT
	.align		4
.L_3:
        /*0018*/ 	.byte	0x04, 0x2f
        /*001a*/ 	.short	(.L_5 - .L_4)
	.align		4
.L_4:
        /*001c*/ 	.word	index@(_Z29convolve_columns_kernel_naivePfS_S_iii)
        /*0020*/ 	.word	0x00000012


	//----- nvinfo : EIATTR_FRAME_SIZE
	.align		4
.L_5:
        /*0024*/ 	.byte	0x04, 0x11
        /*0026*/ 	.short	(.L_7 - .L_6)
	.align		4
.L_6:
        /*0028*/ 	.word	index@(_Z29convolve_columns_kernel_naivePfS_S_iii)
        /*002c*/ 	.word	0x00000000


	//----- nvinfo : EIATTR_REGCOUNT
	.align		4
.L_7:
        /*0030*/ 	.byte	0x04, 0x2f
        /*0032*/ 	.short	(.L_9 - .L_8)
	.align		4
.L_8:
        /*0034*/ 	.word	index@(_Z30convolve_rows_kernel_optimizedv)
        /*0038*/ 	.word	0x00000004


	//----- nvinfo : EIATTR_FRAME_SIZE
	.align		4
.L_9:
        /*003c*/ 	.byte	0x04, 0x11
        /*003e*/ 	.short	(.L_11 - .L_10)
	.align		4
.L_10:
        /*0040*/ 	.word	index@(_Z30convolve_rows_kernel_optimizedv)
        /*0044*/ 	.word	0x00000000


	//----- nvinfo : EIATTR_REGCOUNT
	.align		4
.L_11:
        /*0048*/ 	.byte	0x04, 0x2f
        /*004a*/ 	.short	(.L_13 - .L_12)
	.align		4
.L_12:
        /*004c*/ 	.word	index@(_Z33convolve_columns_kernel_optimizedv)
        /*0050*/ 	.word	0x00000004


	//----- nvinfo : EIATTR_FRAME_SIZE
	.align		4
.L_13:
        /*0054*/ 	.byte	0x04, 0x11
        /*0056*/ 	.short	(.L_15 - .L_14)
	.align		4
.L_14:
        /*0058*/ 	.word	index@(_Z33convolve_columns_kernel_optimizedv)
        /*005c*/ 	.word	0x00000000


	//----- nvinfo : EIATTR_MIN_STACK_SIZE
	.align		4
.L_15:
        /*0060*/ 	.byte	0x04, 0x12
        /*0062*/ 	.short	(.L_17 - .L_16)
	.align		4
.L_16:
        /*0064*/ 	.word	index@(_Z33convolve_columns_kernel_optimizedv)
        /*0068*/ 	.word	0x00000000


	//----- nvinfo : EIATTR_MIN_STACK_SIZE
	.align		4
.L_17:
        /*006c*/ 	.byte	0x04, 0x12
        /*006e*/ 	.short	(.L_19 - .L_18)
	.align		4
.L_18:
        /*0070*/ 	.word	index@(_Z30convolve_rows_kernel_optimizedv)
        /*0074*/ 	.word	0x00000000


	//----- nvinfo : EIATTR_MIN_STACK_SIZE
	.align		4
.L_19:
        /*0078*/ 	.byte	0x04, 0x12
        /*007a*/ 	.short	(.L_21 - .L_20)
	.align		4
.L_20:
        /*007c*/ 	.word	index@(_Z29convolve_columns_kernel_naivePfS_S_iii)
        /*0080*/ 	.word	0x00000000


	//----- nvinfo : EIATTR_MIN_STACK_SIZE
	.align		4
.L_21:
        /*0084*/ 	.byte	0x04, 0x12
        /*0086*/ 	.short	(.L_23 - .L_22)
	.align		4
.L_22:
        /*0088*/ 	.word	index@(_Z26convolve_rows_kernel_naivePfS_S_iii)
        /*008c*/ 	.word	0x00000000
.L_23:


//--------------------- .nv.compat                --------------------------
	.section	.nv.compat,"",@"SHT_CUDA_COMPAT_INFO"
	.align	4
        /*0000*/ 	.byte	0x02, 0x09, 0x00, 0x00, 0x02, 0x02, 0x01, 0x00, 0x02, 0x05, 0x05, 0x00, 0x03, 0x07, 0x01, 0x01
        /*0010*/ 	.byte	0x02, 0x03, 0x00, 0x00, 0x02, 0x06, 0x01, 0x00, 0x04, 0x0b, 0x08, 0x00, 0x09, 0x00, 0x00, 0x00
        /*0020*/ 	.byte	0x00, 0x00, 0x00, 0x00


//--------------------- .nv.info._Z33convolve_columns_kernel_optimizedv --------------------------
	.section	.nv.info._Z33convolve_columns_kernel_optimizedv,"",@"SHT_CUDA_INFO"
	.sectionflags	@""
	.align	4


	//----- nvinfo : EIATTR_CUDA_API_VERSION
	.align		4
        /*0000*/ 	.byte	0x04, 0x37
        /*0002*/ 	.short	(.L_25 - .L_24)
.L_24:
        /*0004*/ 	.word	0x00000082


	//----- nvinfo : EIATTR_SPARSE_MMA_MASK
	.align		4
.L_25:
        /*0008*/ 	.byte	0x03, 0x50
        /*000a*/ 	.short	0x0000


	//----- nvinfo : EIATTR_MAXREG_COUNT
	.align		4
        /*000c*/ 	.byte	0x03, 0x1b
        /*000e*/ 	.short	0x00ff


	//----- nvinfo : EIATTR_MERCURY_ISA_VERSION
	.align		4
        /*0010*/ 	.byte	0x03, 0x5f
        /*0012*/ 	.short	0x0101


	//----- nvinfo : EIATTR_VRC_CTA_INIT_COUNT
	.align		4
        /*0014*/ 	.byte	0x02, 0x4a
	.zero		1
	.zero		1


	//----- nvinfo : EIATTR_EXIT_INSTR_OFFSETS
	.align		4
        /*0018*/ 	.byte	0x04, 0x1c
        /*001a*/ 	.short	(.L_27 - .L_26)


	//   ....[0]....
.L_26:
        /*001c*/ 	.word	0x00000010


	//----- nvinfo : EIATTR_SW_WAR
	.align		4
.L_27:
        /*0020*/ 	.byte	0x04, 0x36
        /*0022*/ 	.short	(.L_29 - .L_28)
.L_28:
        /*0024*/ 	.word	0x00000008
.L_29:


//--------------------- .nv.info._Z30convolve_rows_kernel_optimizedv --------------------------
	.section	.nv.info._Z30convolve_rows_kernel_optimizedv,"",@"SHT_CUDA_INFO"
	.sectionflags	@""
	.align	4


	//----- nvinfo : EIATTR_CUDA_API_VERSION
	.align		4
        /*0000*/ 	.byte	0x04, 0x37
        /*0002*/ 	.short	(.L_31 - .L_30)
.L_30:
        /*0004*/ 	.word	0x00000082


	//----- nvinfo : EIATTR_SPARSE_MMA_MASK
	.align		4
.L_31:
        /*0008*/ 	.byte	0x03, 0x50
        /*000a*/ 	.short	0x0000


	//----- nvinfo : EIATTR_MAXREG_COUNT
	.align		4
        /*000c*/ 	.byte	0x03, 0x1b
        /*000e*/ 	.short	0x00ff


	//----- nvinfo : EIATTR_MERCURY_ISA_VERSION
	.align		4
        /*0010*/ 	.byte	0x03, 0x5f
        /*0012*/ 	.short	0x0101


	//----- nvinfo : EIATTR_VRC_CTA_INIT_COUNT
	.align		4
        /*0014*/ 	.byte	0x02, 0x4a
	.zero		1
	.zero		1


	//----- nvinfo : EIATTR_EXIT_INSTR_OFFSETS
	.align		4
        /*0018*/ 	.byte	0x04, 0x1c
        /*001a*/ 	.short	(.L_33 - .L_32)


	//   ....[0]....
.L_32:
        /*001c*/ 	.word	0x00000010


	//----- nvinfo : EIATTR_SW_WAR
	.align		4
.L_33:
        /*0020*/ 	.byte	0x04, 0x36
        /*0022*/ 	.short	(.L_35 - .L_34)
.L_34:
        /*0024*/ 	.word	0x00000008
.L_35:


//--------------------- .nv.info._Z29convolve_columns_kernel_naivePfS_S_iii --------------------------
	.section	.nv.info._Z29convolve_columns_kernel_naivePfS_S_iii,"",@"SHT_CUDA_INFO"
	.sectionflags	@""
	.align	4


	//----- nvinfo : EIATTR_CUDA_API_VERSION
	.align		4
        /*0000*/ 	.byte	0x04, 0x37
        /*0002*/ 	.short	(.L_37 - .L_36)
.L_36:
        /*0004*/ 	.word	0x00000082


	//----- nvinfo : EIATTR_KPARAM_INFO
	.align		4
.L_37:
        /*0008*/ 	.byte	0x04, 0x17
        /*000a*/ 	.short	(.L_39 - .L_38)
.L_38:
        /*000c*/ 	.word	0x00000000
        /*0010*/ 	.short	0x0005
        /*0012*/ 	.short	0x0020
        /*0014*/ 	.byte	0x00, 0xf0, 0x11, 0x00


	//----- nvinfo : EIATTR_KPARAM_INFO
	.align		4
.L_39:
        /*0018*/ 	.byte	0x04, 0x17
        /*001a*/ 	.short	(.L_41 - .L_40)
.L_40:
        /*001c*/ 	.word	0x00000000
        /*0020*/ 	.short	0x0004
        /*0022*/ 	.short	0x001c
        /*0024*/ 	.byte	0x00, 0xf0, 0x11, 0x00


	//----- nvinfo : EIATTR_KPARAM_INFO
	.align		4
.L_41:
        /*0028*/ 	.byte	0x04, 0x17
        /*002a*/ 	.short	(.L_43 - .L_42)
.L_42:
        /*002c*/ 	.word	0x00000000
        /*0030*/ 	.short	0x0003
        /*0032*/ 	.short	0x0018
        /*0034*/ 	.byte	0x00, 0xf0, 0x11, 0x00


	//----- nvinfo : EIATTR_KPARAM_INFO
	.align		4
.L_43:
        /*0038*/ 	.byte	0x04, 0x17
        /*003a*/ 	.short	(.L_45 - .L_44)
.L_44:
        /*003c*/ 	.word	0x00000000
        /*0040*/ 	.short	0x0002
        /*0042*/ 	.short	0x0010
        /*0044*/ 	.byte	0x00, 0xf5, 0x21, 0x00


	//----- nvinfo : EIATTR_KPARAM_INFO
	.align		4
.L_45:
        /*0048*/ 	.byte	0x04, 0x17
        /*004a*/ 	.short	(.L_47 - .L_46)
.L_46:
        /*004c*/ 	.word	0x00000000
        /*0050*/ 	.short	0x0001
        /*0052*/ 	.short	0x0008
        /*0054*/ 	.byte	0x00, 0xf5, 0x21, 0x00


	//----- nvinfo : EIATTR_KPARAM_INFO
	.align		4
.L_47:
        /*0058*/ 	.byte	0x04, 0x17
        /*005a*/ 	.short	(.L_49 - .L_48)
.L_48:
        /*005c*/ 	.word	0x00000000
        /*0060*/ 	.short	0x0000
        /*0062*/ 	.short	0x0000
        /*0064*/ 	.byte	0x00, 0xf5, 0x21, 0x00


	//----- nvinfo : EIATTR_SPARSE_MMA_MASK
	.align		4
.L_49:
        /*0068*/ 	.byte	0x03, 0x50
        /*006a*/ 	.short	0x0000


	//----- nvinfo : EIATTR_MAXREG_COUNT
	.align		4
        /*006c*/ 	.byte	0x03, 0x1b
        /*006e*/ 	.short	0x00ff


	//----- nvinfo : EIATTR_MERCURY_ISA_VERSION
	.align		4
        /*0070*/ 	.byte	0x03, 0x5f
        /*0072*/ 	.short	0x0101


	//----- nvinfo : EIATTR_VRC_CTA_INIT_COUNT
	.align		4
        /*0074*/ 	.byte	0x02, 0x4a
	.zero		1
	.zero		1


	//----- nvinfo : EIATTR_EXIT_INSTR_OFFSETS
	.align		4
        /*0078*/ 	.byte	0x04, 0x1c
        /*007a*/ 	.short	(.L_51 - .L_50)


	//   ....[0]....
.L_50:
        /*007c*/ 	.word	0x00000090


	//----- nvinfo : EIATTR_CBANK_PARAM_SIZE
	.align		4
.L_51:
        /*0080*/ 	.byte	0x03, 0x19
        /*0082*/ 	.short	0x0024


	//----- nvinfo : EIATTR_PARAM_CBANK
	.align		4
        /*0084*/ 	.byte	0x04, 0x0a
        /*0086*/ 	.short	(.L_53 - .L_52)
	.align		4
.L_52:
        /*0088*/ 	.word	index@(.nv.constant0._Z29convolve_columns_kernel_naivePfS_S_iii)
        /*008c*/ 	.short	0x0380
        /*008e*/ 	.short	0x0024


	//----- nvinfo : EIATTR_SW_WAR
	.align		4
.L_53:
        /*0090*/ 	.byte	0x04, 0x36
        /*0092*/ 	.short	(.L_55 - .L_54)
.L_54:
        /*0094*/ 	.word	0x00000008
.L_55:


//--------------------- .nv.info._Z26convolve_rows_kernel_naivePfS_S_iii --------------------------
	.section	.nv.info._Z26convolve_rows_kernel_naivePfS_S_iii,"",@"SHT_CUDA_INFO"
	.sectionflags	@""
	.align	4


	//----- nvinfo : EIATTR_CUDA_API_VERSION
	.align		4
        /*0000*/ 	.byte	0x04, 0x37
        /*0002*/ 	.short	(.L_57 - .L_56)
.L_56:
        /*0004*/ 	.word	0x00000082


	//----- nvinfo : EIATTR_KPARAM_INFO
	.align		4
.L_57:
        /*0008*/ 	.byte	0x04, 0x17
        /*000a*/ 	.short	(.L_59 - .L_58)
.L_58:
        /*000c*/ 	.word	0x00000000
        /*0010*/ 	.short	0x0005
        /*0012*/ 	.short	0x0020
        /*0014*/ 	.byte	0x00, 0xf0, 0x11, 0x00


	//----- nvinfo : EIATTR_KPARAM_INFO
	.align		4
.L_59:
        /*0018*/ 	.byte	0x04, 0x17
        /*001a*/ 	.short	(.L_61 - .L_60)
.L_60:
        /*001c*/ 	.word	0x00000000
        /*0020*/ 	.short	0x0004
        /*0022*/ 	.short	0x001c
        /*0024*/ 	.byte	0x00, 0xf0, 0x11, 0x00


	//----- nvinfo : EIATTR_KPARAM_INFO
	.align		4
.L_61:
        /*0028*/ 	.byte	0x04, 0x17
        /*002a*/ 	.short	(.L_63 - .L_62)
.L_62:
        /*002c*/ 	.word	0x00000000
        /*0030*/ 	.short	0x0003
        /*0032*/ 	.short	0x0018
        /*0034*/ 	.byte	0x00, 0xf0, 0x11, 0x00


	//----- nvinfo : EIATTR_KPARAM_INFO
	.align		4
.L_63:
        /*0038*/ 	.byte	0x04, 0x17
        /*003a*/ 	.short	(.L_65 - .L_64)
.L_64:
        /*003c*/ 	.word	0x00000000
        /*0040*/ 	.short	0x0002
        /*0042*/ 	.short	0x0010
        /*0044*/ 	.byte	0x00, 0xf5, 0x21, 0x00


	//----- nvinfo : EIATTR_KPARAM_INFO
	.align		4
.L_65:
        /*0048*/ 	.byte	0x04, 0x17
        /*004a*/ 	.short	(.L_67 - .L_66)
.L_66:
        /*004c*/ 	.word	0x00000000
        /*0050*/ 	.short	0x0001
        /*0052*/ 	.short	0x0008
        /*0054*/ 	.byte	0x00, 0xf5, 0x21, 0x00


	//----- nvinfo : EIATTR_KPARAM_INFO
	.align		4
.L_67:
        /*0058*/ 	.byte	0x04, 0x17
        /*005a*/ 	.short	(.L_69 - .L_68)
.L_68:
        /*005c*/ 	.word	0x00000000
        /*0060*/ 	.short	0x0000
        /*0062*/ 	.short	0x0000
        /*0064*/ 	.byte	0x00, 0xf5, 0x21, 0x00


	//----- nvinfo : EIATTR_SPARSE_MMA_MASK
	.align		4
.L_69:
        /*0068*/ 	.byte	0x03, 0x50
        /*006a*/ 	.short	0x0000


	//----- nvinfo : EIATTR_MAXREG_COUNT
	.align		4
        /*006c*/ 	.byte	0x03, 0x1b
        /*006e*/ 	.short	0x00ff


	//----- nvinfo : EIATTR_MERCURY_ISA_VERSION
	.align		4
        /*0070*/ 	.byte	0x03, 0x5f
        /*0072*/ 	.short	0x0101


	//----- nvinfo : EIATTR_VRC_CTA_INIT_COUNT
	.align		4
        /*0074*/ 	.byte	0x02, 0x4a
	.zero		1
	.zero		1


	//----- nvinfo : EIATTR_EXIT_INSTR_OFFSETS
	.align		4
        /*0078*/ 	.byte	0x04, 0x1c
        /*007a*/ 	.short	(.L_71 - .L_70)


	//   ....[0]....
.L_70:
        /*007c*/ 	.word	0x00000030


	//   ....[1]....
        /*0080*/ 	.word	0x00000060


	//   ....[2]....
        /*0084*/ 	.word	0x000006a0


	//----- nvinfo : EIATTR_CBANK_PARAM_SIZE
	.align		4
.L_71:
        /*0088*/ 	.byte	0x03, 0x19
        /*008a*/ 	.short	0x0024


	//----- nvinfo : EIATTR_PARAM_CBANK
	.align		4
        /*008c*/ 	.byte	0x04, 0x0a
        /*008e*/ 	.short	(.L_73 - .L_72)
	.align		4
.L_72:
        /*0090*/ 	.word	index@(.nv.constant0._Z26convolve_rows_kernel_naivePfS_S_iii)
        /*0094*/ 	.short	0x0380
        /*0096*/ 	.short	0x0024


	//----- nvinfo : EIATTR_SW_WAR
	.align		4
.L_73:
        /*0098*/ 	.byte	0x04, 0x36
        /*009a*/ 	.short	(.L_75 - .L_74)
.L_74:
        /*009c*/ 	.word	0x00000008
.L_75:


//--------------------- .nv.callgraph             --------------------------
	.section	.nv.callgraph,"",@"SHT_CUDA_CALLGRAPH"
	.align	4
	.sectionentsize	8
	.align		4
        /*0000*/ 	.word	0x00000000
	.align		4
        /*0004*/ 	.word	0xffffffff
	.align		4
        /*0008*/ 	.word	0x00000000
	.align		4
        /*000c*/ 	.word	0xfffffffe
	.align		4
        /*0010*/ 	.word	0x00000000
	.align		4
        /*0014*/ 	.word	0xfffffffd
	.align		4
        /*0018*/ 	.word	0x00000000
	.align		4
        /*001c*/ 	.word	0xfffffffc


//--------------------- .text._Z33convolve_columns_kernel_optimizedv --------------------------
	.section	.text._Z33convolve_columns_kernel_optimizedv,"ax",@progbits
	.align	128
        .global         _Z33convolve_columns_kernel_optimizedv
        .type           _Z33convolve_columns_kernel_optimizedv,@function
        .size           _Z33convolve_columns_kernel_optimizedv,(.L_x_10 - _Z33convolve_columns_kernel_optimizedv)
        .other          _Z33convolve_columns_kernel_optimizedv,@"STO_CUDA_ENTRY STV_DEFAULT"
_Z33convolve_columns_kernel_optimizedv:
.text._Z33convolve_columns_kernel_optimizedv:
[----:B------:R-:W-:Y:S01]  /*0000*/  LDC R1, c[0x0][0x37c] ;  /* 0x0000df00ff017b82 */ /* 0x000fe20000000800 */
[----:B------:R-:W-:Y:S05]  /*0010*/  EXIT ;  /* 0x000000000000794d */ /* 0x000fea0003800000 */
.L_x_0:
[----:B------:R-:W-:-:S00]  /*0020*/  BRA `(.L_x_0) ;  /* 0xfffffffc00fc7947 */ /* 0x000fc0000383ffff */
[----:B------:R-:W-:-:S00]  /*0030*/  NOP ;  /* 0x0000000000007918 */ /* 0x000fc00000000000 */
        /* <DEDUP_REMOVED lines=12> */
.L_x_10:


//--------------------- .text._Z30convolve_rows_kernel_optimizedv --------------------------
	.section	.text._Z30convolve_rows_kernel_optimizedv,"ax",@progbits
	.align	128
        .global         _Z30convolve_rows_kernel_optimizedv
        .type           _Z30convolve_rows_kernel_optimizedv,@function
        .size           _Z30convolve_rows_kernel_optimizedv,(.L_x_11 - _Z30convolve_rows_kernel_optimizedv)
        .other          _Z30convolve_rows_kernel_optimizedv,@"STO_CUDA_ENTRY STV_DEFAULT"
_Z30convolve_rows_kernel_optimizedv:
.text._Z30convolve_rows_kernel_optimizedv:
[----:B------:R-:W-:Y:S01]  /*0000*/  LDC R1, c[0x0][0x37c] ;  /* 0x0000df00ff017b82 */ /* 0x000fe20000000800 */
[----:B------:R-:W-:Y:S05]  /*0010*/  EXIT ;  /* 0x000000000000794d */ /* 0x000fea0003800000 */
.L_x_1:
        /* <DEDUP_REMOVED lines=14> */
.L_x_11:


//--------------------- .text._Z29convolve_columns_kernel_naivePfS_S_iii --------------------------
	.section	.text._Z29convolve_columns_kernel_naivePfS_S_iii,"ax",@progbits
	.align	128
        .global         _Z29convolve_columns_kernel_naivePfS_S_iii
        .type           _Z29convolve_columns_kernel_naivePfS_S_iii,@function
        .size           _Z29convolve_columns_kernel_naivePfS_S_iii,(.L_x_12 - _Z29convolve_columns_kernel_naivePfS_S_iii)
        .other          _Z29convolve_columns_kernel_naivePfS_S_iii,@"STO_CUDA_ENTRY STV_DEFAULT"
_Z29convolve_columns_kernel_naivePfS_S_iii:
.text._Z29convolve_columns_kernel_naivePfS_S_iii:
[----:B------:R-:W-:Y:S01]  /*0000*/  LDC R1, c[0x0][0x37c] ;  /* 0x0000df00ff017b82 */ /* 0x000fe20000000800 */
[----:B------:R-:W0:Y:S07]  /*0010*/  S2R R5, SR_TID.X ;  /* 0x0000000000057919 */ /* 0x000e2e0000002100 */
[----:B------:R-:W0:Y:S08]  /*0020*/  S2UR UR4, SR_CTAID.X ;  /* 0x00000000000479c3 */ /* 0x000e300000002500 */
[----:B------:R-:W0:Y:S08]  /*0030*/  LDC R0, c[0x0][0x360] ;  /* 0x0000d800ff007b82 */ /* 0x000e300000000800 */
[----:B------:R-:W1:Y:S01]  /*0040*/  LDC.64 R2, c[0x0][0x398] ;  /* 0x0000e600ff027b82 */ /* 0x000e620000000a00 */
[----:B0-----:R-:W-:-:S02]  /*0050*/  IMAD R0, R0, UR4, R5 ;  /* 0x0000000400007c24 */ /* 0x001fc4000f8e0205 */
[----:B-1----:R-:W-:Y:S01]  /*0060*/  IMAD R3, R3, R2, RZ ;  /* 0x0000000203037224 */ /* 0x002fe200078e02ff */
[----:B------:R-:W-:-:S04]  /*0070*/  ISETP.GE.AND P0, PT, R2, 0x1, PT ;  /* 0x000000010200780c */ /* 0x000fc80003f06270 */
[----:B------:R-:W-:-:S13]  /*0080*/  ISETP.GE.OR P0, PT, R0, R3, !P0 ;  /* 0x000000030000720c */ /* 0x000fda0004706670 */
[----:B------:R-:W-:Y:S05]  /*0090*/  @P0 EXIT ;  /* 0x000000000000094d */ /* 0x000fea0003800000 */
[----:B------:R-:W0:Y:S01]  /*00a0*/  LDC.64 R4, c[0x0][0x380] ;  /* 0x0000e000ff047b82 */ /* 0x000e220000000a00 */
[----:B------:R-:W0:Y:S01]  /*00b0*/  LDCU.64 UR4, c[0x0][0x358] ;  /* 0x00006b00ff0477ac */ /* 0x000e220008000a00 */
[----:B------:R-:W-:-:S06]  /*00c0*/  HFMA2 R3, -RZ, RZ, 0, 0 ;  /* 0x00000000ff037431 */ /* 0x000fcc00000001ff */
[----:B------:R-:W1:Y:S08]  /*00d0*/  LDC.64 R10, c[0x0][0x390] ;  /* 0x0000e400ff0a7b82 */ /* 0x000e700000000a00 */
[----:B------:R-:W2:Y:S01]  /*00e0*/  LDC.64 R12, c[0x0][0x388] ;  /* 0x0000e200ff0c7b82 */ /* 0x000ea20000000a00 */
[----:B0-----:R0:W-:Y:S02]  /*00f0*/  STG.E desc[UR4][R4.64], RZ ;  /* 0x000000ff04007986 */ /* 0x0011e4000c101904 */
.L_x_2:
[C---:B------:R-:W-:Y:S02]  /*0100*/  IMAD R9, R15.reuse, R2, RZ ;  /* 0x000000020f097224 */ /* 0x040fe400078e02ff */
[----:B-1----:R-:W-:-:S04]  /*0110*/  IMAD.WIDE R6, R15, 0x4, R10 ;  /* 0x000000040f067825 */ /* 0x002fc800078e020a */
[----:B--2---:R-:W-:Y:S02]  /*0120*/  IMAD.WIDE R8, R9, 0x4, R12 ;  /* 0x0000000409087825 */ /* 0x004fe400078e020c */
[----:B------:R-:W2:Y:S04]  /*0130*/  LDG.E R6, desc[UR4][R6.64] ;  /* 0x0000000406067981 */ /* 0x000ea8000c1e1900 */
[----:B------:R-:W2:Y:S01]  /*0140*/  LDG.E R8, desc[UR4][R8.64] ;  /* 0x0000000408087981 */ /* 0x000ea2000c1e1900 */
[----:B------:R-:W-:Y:S01]  /*0150*/  IADD3 R15, PT, PT, R15, 0x1, RZ ;  /* 0x000000010f0f7810 */ /* 0x000fe20007ffe0ff */
[----:B--23--:R-:W-:-:S05]  /*0160*/  FFMA R3, R6, R8, R3 ;  /* 0x0000000806037223 */ /* 0x00cfca0000000003 */
[----:B------:R3:W-:Y:S01]  /*0170*/  STG.E desc[UR4][R4.64], R3 ;  /* 0x0000000304007986 */ /* 0x0007e2000c101904 */
[----:B------:R-:W-:Y:S05]  /*0180*/  BRA `(.L_x_2) ;  /* 0xfffffffc00dc7947 */ /* 0x000fea000383ffff */
.L_x_3:
        /* <DEDUP_REMOVED lines=15> */
.L_x_12:


//--------------------- .text._Z26convolve_rows_kernel_naivePfS_S_iii --------------------------
	.section	.text._Z26convolve_rows_kernel_naivePfS_S_iii,"ax",@progbits
	.align	128
        .global         _Z26convolve_rows_kernel_naivePfS_S_iii
        .type           _Z26convolve_rows_kernel_naivePfS_S_iii,@function
        .size           _Z26convolve_rows_kernel_naivePfS_S_iii,(.L_x_13 - _Z26convolve_rows_kernel_naivePfS_S_iii)
        .other          _Z26convolve_rows_kernel_naivePfS_S_iii,@"STO_CUDA_ENTRY STV_DEFAULT"
_Z26convolve_rows_kernel_naivePfS_S_iii:
.text._Z26convolve_rows_kernel_naivePfS_S_iii:
[----:B------:R-:W-:Y:S08]  /*0000*/  LDC R1, c[0x0][0x37c] ;  /* 0x0000df00ff017b82 */ /* 0x000ff00000000800 */
[----:B------:R-:W0:Y:S02]  /*0010*/  LDC R0, c[0x0][0x39c] ;  /* 0x0000e700ff007b82 */ /* 0x000e240000000800 */
[----:B0-----:R-:W-:-:S13]  /*0020*/  ISETP.GE.AND P0, PT, R0, 0x1, PT ;  /* 0x000000010000780c */ /* 0x001fda0003f06270 */
[----:B------:R-:W-:Y:S05]  /*0030*/  @!P0 EXIT ;  /* 0x000000000000894d */ /* 0x000fea0003800000 */
[----:B------:R-:W0:Y:S02]  /*0040*/  LDC R8, c[0x0][0x398] ;  /* 0x0000e600ff087b82 */ /* 0x000e240000000800 */
[----:B0-----:R-:W-:-:S13]  /*0050*/  ISETP.GE.AND P0, PT, R8, 0x1, PT ;  /* 0x000000010800780c */ /* 0x001fda0003f06270 */
[----:B------:R-:W-:Y:S05]  /*0060*/  @!P0 EXIT ;  /* 0x000000000000894d */ /* 0x000fea0003800000 */
[----:B------:R-:W0:Y:S01]  /*0070*/  LDCU.64 UR6, c[0x0][0x388] ;  /* 0x00007100ff0677ac */ /* 0x000e220008000a00 */
[----:B------:R-:W-:Y:S01]  /*0080*/  VIADD R8, R8, 0xffffffff ;  /* 0xffffffff08087836 */ /* 0x000fe20000000000 */
[----:B------:R-:W1:Y:S01]  /*0090*/  LDCU.64 UR8, c[0x0][0x358] ;  /* 0x00006b00ff0877ac */ /* 0x000e620008000a00 */
[----:B------:R-:W-:Y:S01]  /*00a0*/  UMOV UR4, URZ ;  /* 0x000000ff00047c82 */ /* 0x000fe20008000000 */
[----:B0-----:R-:W-:-:S04]  /*00b0*/  UIADD3 UR5, UP0, UPT, UR6, 0x8, URZ ;  /* 0x0000000806057890 */ /* 0x001fc8000ff1e0ff */
[----:B-1----:R-:W-:-:S12]  /*00c0*/  UIADD3.X UR6, UPT, UPT, URZ, UR7, URZ, UP0, !UPT ;  /* 0x00000007ff067290 */ /* 0x002fd800087fe4ff */
.L_x_8:
[----:B0-----:R-:W0:Y:S01]  /*00d0*/  LDCU UR10, c[0x0][0x39c] ;  /* 0x00007380ff0a77ac */ /* 0x001e220008000800 */
[----:B------:R-:W-:Y:S01]  /*00e0*/  IMAD.MOV.U32 R9, RZ, RZ, RZ ;  /* 0x000000ffff097224 */ /* 0x000fe200078e00ff */
[----:B------:R-:W-:Y:S01]  /*00f0*/  UMOV UR7, UR4 ;  /* 0x0000000400077c82 */ /* 0x000fe20008000000 */
[----:B------:R-:W-:-:S04]  /*0100*/  UIADD3 UR4, UPT, UPT, UR4, 0x1, URZ ;  /* 0x0000000104047890 */ /* 0x000fc8000fffe0ff */
[----:B012---:R-:W-:-:S11]  /*0110*/  UISETP.NE.AND UP0, UPT, UR4, UR10, UPT ;  /* 0x0000000a0400728c */ /* 0x007fd6000bf05270 */
.L_x_7:
[----:B0-----:R-:W0:Y:S08]  /*0120*/  LDC R0, c[0x0][0x3a0] ;  /* 0x0000e800ff007b82 */ /* 0x001e300000000800 */
[----:B-1----:R-:W1:Y:S08]  /*0130*/  LDC R10, c[0x0][0x398] ;  /* 0x0000e600ff0a7b82 */ /* 0x002e700000000800 */
[----:B--2---:R-:W2:Y:S01]  /*0140*/  LDC.64 R2, c[0x0][0x380] ;  /* 0x0000e000ff027b82 */ /* 0x004ea20000000a00 */
[----:B0-----:R-:W-:-:S02]  /*0150*/  IADD3 R17, PT, PT, R9, R0, RZ ;  /* 0x0000000009117210 */ /* 0x001fc40007ffe0ff */
[----:B------:R-:W-:-:S05]  /*0160*/  VIADDMNMX R14, R9, -R0, RZ, !PT ;  /* 0x80000000090e7246 */ /* 0x000fca00078001ff */
[--C-:B------:R-:W-:Y:S01]  /*0170*/  IMAD.IADD R12, R14, 0x1, -R9.reuse ;  /* 0x000000010e0c7824 */ /* 0x100fe200078e0a09 */
[----:B-1----:R-:W-:Y:S01]  /*0180*/  ISETP.GE.AND P0, PT, R17, R10, PT ;  /* 0x0000000a1100720c */ /* 0x002fe20003f06270 */
[----:B------:R-:W-:-:S03]  /*0190*/  IMAD R15, R10, UR7, R9 ;  /* 0x000000070a0f7c24 */ /* 0x000fc6000f8e0209 */
[----:B------:R-:W-:Y:S02]  /*01a0*/  SEL R17, R17, R8, !P0 ;  /* 0x0000000811117207 */ /* 0x000fe40004000000 */
[-C--:B------:R-:W-:Y:S02]  /*01b0*/  IADD3 R16, PT, PT, R12, R0.reuse, RZ ;  /* 0x000000000c107210 */ /* 0x080fe40007ffe0ff */
[----:B------:R-:W-:Y:S01]  /*01c0*/  IADD3 R11, PT, PT, R17, R0, -R9 ;  /* 0x00000000110b7210 */ /* 0x000fe20007ffe809 */
[----:B--2---:R-:W-:-:S03]  /*01d0*/  IMAD.WIDE.U32 R2, R15, 0x4, R2 ;  /* 0x000000040f027825 */ /* 0x004fc600078e0002 */
[----:B------:R-:W-:Y:S02]  /*01e0*/  ISETP.GT.AND P0, PT, R16, R11, PT ;  /* 0x0000000b1000720c */ /* 0x000fe40003f04270 */
[----:B------:R0:W-:Y:S11]  /*01f0*/  STG.E desc[UR8][R2.64], RZ ;  /* 0x000000ff02007986 */ /* 0x0001f6000c101908 */
[----:B0-----:R-:W-:Y:S05]  /*0200*/  @P0 BRA `(.L_x_4) ;  /* 0x0000000400140947 */ /* 0x001fea0003800000 */
[----:B------:R-:W-:Y:S01]  /*0210*/  IADD3 R18, PT, PT, R17, 0x1, -R14 ;  /* 0x0000000111127810 */ /* 0x000fe20007ffe80e */
[----:B------:R-:W-:Y:S01]  /*0220*/  IMAD.MOV.U32 R13, RZ, RZ, RZ ;  /* 0x000000ffff0d7224 */ /* 0x000fe200078e00ff */
[----:B------:R-:W-:Y:S01]  /*0230*/  MOV R0, R16 ;  /* 0x0000001000007202 */ /* 0x000fe20000000f00 */
[----:B------:R-:W-:Y:S01]  /*0240*/  IMAD.MOV.U32 R19, RZ, RZ, R12 ;  /* 0x000000ffff137224 */ /* 0x000fe200078e000c */
[----:B------:R-:W-:-:S13]  /*0250*/  LOP3.LUT P0, R18, R18, 0x3, RZ, 0xc0, !PT ;  /* 0x0000000312127812 */ /* 0x000fda000780c0ff */
[----:B------:R-:W-:Y:S05]  /*0260*/  @!P0 BRA `(.L_x_5) ;  /* 0x0000000000808947 */ /* 0x000fea0003800000 */
[----:B------:R-:W0:Y:S01]  /*0270*/  LDC.64 R6, c[0x0][0x388] ;  /* 0x0000e200ff067b82 */ /* 0x000e220000000a00 */
[----:B------:R-:W-:-:S07]  /*0280*/  IMAD R13, R10, UR7, R14 ;  /* 0x000000070a0d7c24 */ /* 0x000fce000f8e020e */
[----:B------:R-:W1:Y:S01]  /*0290*/  LDC.64 R4, c[0x0][0x390] ;  /* 0x0000e400ff047b82 */ /* 0x000e620000000a00 */
[----:B0-----:R-:W-:-:S06]  /*02a0*/  IMAD.WIDE R6, R13, 0x4, R6 ;  /* 0x000000040d067825 */ /* 0x001fcc00078e0206 */
[----:B------:R-:W2:Y:S01]  /*02b0*/  LDG.E R7, desc[UR8][R6.64] ;  /* 0x0000000806077981 */ /* 0x000ea2000c1e1900 */
[----:B-1----:R-:W-:-:S05]  /*02c0*/  IMAD.WIDE R4, R16, 0x4, R4 ;  /* 0x0000000410047825 */ /* 0x002fca00078e0204 */
[----:B------:R-:W2:Y:S01]  /*02d0*/  LDG.E R0, desc[UR8][R4.64] ;  /* 0x0000000804007981 */ /* 0x000ea2000c1e1900 */
[----:B------:R-:W-:Y:S01]  /*02e0*/  ISETP.NE.AND P0, PT, R18, 0x1, PT ;  /* 0x000000011200780c */ /* 0x000fe20003f05270 */
[----:B------:R-:W-:Y:S02]  /*02f0*/  VIADD R19, R12, 0x1 ;  /* 0x000000010c137836 */ /* 0x000fe40000000000 */
[----:B--2---:R-:W-:Y:S01]  /*0300*/  FFMA R13, R0, R7, RZ ;  /* 0x00000007000d7223 */ /* 0x004fe200000000ff */
[----:B------:R-:W-:-:S04]  /*0310*/  IADD3 R0, PT, PT, R16, 0x1, RZ ;  /* 0x0000000110007810 */ /* 0x000fc80007ffe0ff */
[----:B------:R0:W-:Y:S05]  /*0320*/  STG.E desc[UR8][R2.64], R13 ;  /* 0x0000000d02007986 */ /* 0x0001ea000c101908 */
[----:B------:R-:W-:Y:S05]  /*0330*/  @!P0 BRA `(.L_x_5) ;  /* 0x00000000004c8947 */ /* 0x000fea0003800000 */
[----:B------:R-:W1:Y:S01]  /*0340*/  LDC.64 R6, c[0x0][0x388] ;  /* 0x0000e200ff067b82 */ /* 0x000e620000000a00 */
[----:B------:R-:W-:-:S04]  /*0350*/  IADD3 R15, P0, PT, R12, R15, RZ ;  /* 0x0000000f0c0f7210 */ /* 0x000fc80007f1e0ff */
[----:B------:R-:W-:Y:S02]  /*0360*/  LEA.HI.X.SX32 R0, R12, RZ, 0x1, P0 ;  /* 0x000000ff0c007211 */ /* 0x000fe400000f0eff */
[----:B-1----:R-:W-:-:S04]  /*0370*/  LEA R6, P0, R15, R6, 0x2 ;  /* 0x000000060f067211 */ /* 0x002fc800078010ff */
[----:B------:R-:W-:Y:S02]  /*0380*/  LEA.HI.X R7, R15, R7, R0, 0x2, P0 ;  /* 0x000000070f077211 */ /* 0x000fe400000f1400 */
[----:B------:R-:W0:Y:S04]  /*0390*/  LDG.E R0, desc[UR8][R4.64+0x4] ;  /* 0x0000040804007981 */ /* 0x000e28000c1e1900 */
[----:B------:R-:W0:Y:S01]  /*03a0*/  LDG.E R15, desc[UR8][R6.64+0x4] ;  /* 0x00000408060f7981 */ /* 0x000e22000c1e1900 */
[----:B------:R-:W-:Y:S01]  /*03b0*/  ISETP.NE.AND P0, PT, R18, 0x2, PT ;  /* 0x000000021200780c */ /* 0x000fe20003f05270 */
[----:B------:R-:W-:Y:S02]  /*03c0*/  VIADD R19, R12, 0x2 ;  /* 0x000000020c137836 */ /* 0x000fe40000000000 */
[----:B0-----:R-:W-:Y:S01]  /*03d0*/  FFMA R13, R0, R15, R13 ;  /* 0x0000000f000d7223 */ /* 0x001fe2000000000d */
[----:B------:R-:W-:-:S04]  /*03e0*/  IADD3 R0, PT, PT, R16, 0x2, RZ ;  /* 0x0000000210007810 */ /* 0x000fc80007ffe0ff */
[----:B------:R1:W-:Y:S05]  /*03f0*/  STG.E desc[UR8][R2.64], R13 ;  /* 0x0000000d02007986 */ /* 0x0003ea000c101908 */
[----:B------:R-:W-:Y:S05]  /*0400*/  @!P0 BRA `(.L_x_5) ;  /* 0x0000000000188947 */ /* 0x000fea0003800000 */
[----:B------:R-:W1:Y:S04]  /*0410*/  LDG.E R4, desc[UR8][R4.64+0x8] ;  /* 0x0000080804047981 */ /* 0x000e68000c1e1900 */
[----:B------:R-:W1:Y:S01]  /*0420*/  LDG.E R6, desc[UR8][R6.64+0x8] ;  /* 0x0000080806067981 */ /* 0x000e62000c1e1900 */
[----:B------:R-:W-:Y:S01]  /*0430*/  IADD3 R0, PT, PT, R16, 0x3, RZ ;  /* 0x0000000310007810 */ /* 0x000fe20007ffe0ff */
[----:B------:R-:W-:Y:S02]  /*0440*/  VIADD R19, R12, 0x3 ;  /* 0x000000030c137836 */ /* 0x000fe40000000000 */
[----:B-1----:R-:W-:-:S05]  /*0450*/  FFMA R13, R4, R6, R13 ;  /* 0x00000006040d7223 */ /* 0x002fca000000000d */
[----:B------:R2:W-:Y:S02]  /*0460*/  STG.E desc[UR8][R2.64], R13 ;  /* 0x0000000d02007986 */ /* 0x0005e4000c101908 */
.L_x_5:
[----:B------:R-:W-:-:S04]  /*0470*/  IADD3 R14, PT, PT, -R14, R17, RZ ;  /* 0x000000110e0e7210 */ /* 0x000fc80007ffe1ff */
[----:B------:R-:W-:-:S13]  /*0480*/  ISETP.GE.U32.AND P0, PT, R14, 0x3, PT ;  /* 0x000000030e00780c */ /* 0x000fda0003f06070 */
[----:B------:R-:W-:Y:S05]  /*0490*/  @!P0 BRA `(.L_x_4) ;  /* 0x0000000000708947 */ /* 0x000fea0003800000 */
[----:B------:R-:W-:-:S04]  /*04a0*/  IMAD R12, R10, UR7, R19 ;  /* 0x000000070a0c7c24 */ /* 0x000fc8000f8e0213 */
[----:B------:R-:W-:-:S07]  /*04b0*/  IMAD.IADD R12, R12, 0x1, R9 ;  /* 0x000000010c0c7824 */ /* 0x000fce00078e0209 */
.L_x_6:
[----:B------:R-:W3:Y:S01]  /*04c0*/  LDC.64 R4, c[0x0][0x390] ;  /* 0x0000e400ff047b82 */ /* 0x000ee20000000a00 */
[----:B------:R-:W-:Y:S01]  /*04d0*/  MOV R6, UR5 ;  /* 0x0000000500067c02 */ /* 0x000fe20008000f00 */
[----:B------:R-:W-:-:S04]  /*04e0*/  IMAD.U32 R7, RZ, RZ, UR6 ;  /* 0x00000006ff077e24 */ /* 0x000fc8000f8e00ff */
[----:B------:R-:W-:-:S05]  /*04f0*/  IMAD.WIDE R6, R12, 0x4, R6 ;  /* 0x000000040c067825 */ /* 0x000fca00078e0206 */
[----:B------:R-:W4:Y:S01]  /*0500*/  LDG.E R15, desc[UR8][R6.64+-0x8] ;  /* 0xfffff808060f7981 */ /* 0x000f22000c1e1900 */
[----:B---3--:R-:W-:-:S05]  /*0510*/  IMAD.WIDE R4, R0, 0x4, R4 ;  /* 0x0000000400047825 */ /* 0x008fca00078e0204 */
[----:B------:R-:W4:Y:S02]  /*0520*/  LDG.E R14, desc[UR8][R4.64] ;  /* 0x00000008040e7981 */ /* 0x000f24000c1e1900 */
[----:B----4-:R-:W-:-:S05]  /*0530*/  FFMA R15, R14, R15, R13 ;  /* 0x0000000f0e0f7223 */ /* 0x010fca000000000d */
[----:B------:R3:W-:Y:S04]  /*0540*/  STG.E desc[UR8][R2.64], R15 ;  /* 0x0000000f02007986 */ /* 0x0007e8000c101908 */
[----:B------:R-:W4:Y:S04]  /*0550*/  LDG.E R14, desc[UR8][R4.64+0x4] ;  /* 0x00000408040e7981 */ /* 0x000f28000c1e1900 */
[----:B012---:R-:W4:Y:S02]  /*0560*/  LDG.E R13, desc[UR8][R6.64+-0x4] ;  /* 0xfffffc08060d7981 */ /* 0x007f24000c1e1900 */
[----:B----4-:R-:W-:-:S05]  /*0570*/  FFMA R17, R14, R13, R15 ;  /* 0x0000000d0e117223 */ /* 0x010fca000000000f */
[----:B------:R3:W-:Y:S04]  /*0580*/  STG.E desc[UR8][R2.64], R17 ;  /* 0x0000001102007986 */ /* 0x0007e8000c101908 */
[----:B------:R-:W2:Y:S04]  /*0590*/  LDG.E R14, desc[UR8][R4.64+0x8] ;  /* 0x00000808040e7981 */ /* 0x000ea8000c1e1900 */
[----:B------:R-:W2:Y:S02]  /*05a0*/  LDG.E R13, desc[UR8][R6.64] ;  /* 0x00000008060d7981 */ /* 0x000ea4000c1e1900 */
[----:B--2---:R-:W-:-:S05]  /*05b0*/  FFMA R19, R14, R13, R17 ;  /* 0x0000000d0e137223 */ /* 0x004fca0000000011 */
[----:B------:R3:W-:Y:S04]  /*05c0*/  STG.E desc[UR8][R2.64], R19 ;  /* 0x0000001302007986 */ /* 0x0007e8000c101908 */
[----:B------:R-:W2:Y:S04]  /*05d0*/  LDG.E R14, desc[UR8][R4.64+0xc] ;  /* 0x00000c08040e7981 */ /* 0x000ea8000c1e1900 */
[----:B------:R-:W2:Y:S01]  /*05e0*/  LDG.E R13, desc[UR8][R6.64+0x4] ;  /* 0x00000408060d7981 */ /* 0x000ea2000c1e1900 */
[----:B------:R-:W-:Y:S01]  /*05f0*/  IADD3 R12, PT, PT, R12, 0x4, RZ ;  /* 0x000000040c0c7810 */ /* 0x000fe20007ffe0ff */
[----:B--2---:R-:W-:Y:S01]  /*0600*/  FFMA R13, R14, R13, R19 ;  /* 0x0000000d0e0d7223 */ /* 0x004fe20000000013 */
[----:B------:R-:W-:-:S04]  /*0610*/  IADD3 R14, PT, PT, R0, 0x3, RZ ;  /* 0x00000003000e7810 */ /* 0x000fc80007ffe0ff */
[----:B------:R-:W-:Y:S01]  /*0620*/  ISETP.GE.AND P0, PT, R14, R11, PT ;  /* 0x0000000b0e00720c */ /* 0x000fe20003f06270 */
[----:B------:R3:W-:Y:S01]  /*0630*/  STG.E desc[UR8][R2.64], R13 ;  /* 0x0000000d02007986 */ /* 0x0007e2000c101908 */
[----:B------:R-:W-:-:S11]  /*0640*/  VIADD R0, R0, 0x4 ;  /* 0x0000000400007836 */ /* 0x000fd60000000000 */
[----:B---3--:R-:W-:Y:S05]  /*0650*/  @!P0 BRA `(.L_x_6) ;  /* 0xfffffffc00988947 */ /* 0x008fea000383ffff */
.L_x_4:
[----:B------:R-:W-:-:S05]  /*0660*/  VIADD R9, R9, 0x1 ;  /* 0x0000000109097836 */ /* 0x000fca0000000000 */
[----:B------:R-:W-:-:S13]  /*0670*/  ISETP.NE.AND P0, PT, R9, R10, PT ;  /* 0x0000000a0900720c */ /* 0x000fda0003f05270 */
[----:B------:R-:W-:Y:S05]  /*0680*/  @P0 BRA `(.L_x_7) ;  /* 0xfffffff800a40947 */ /* 0x000fea000383ffff */
[----:B------:R-:W-:Y:S05]  /*0690*/  BRA.U UP0, `(.L_x_8) ;  /* 0xfffffff9008c7547 */ /* 0x000fea000b83ffff */
[----:B------:R-:W-:Y:S05]  /*06a0*/  EXIT ;  /* 0x000000000000794d */ /* 0x000fea0003800000 */
.L_x_9:
        /* <DEDUP_REMOVED lines=13> */
.L_x_13:


//--------------------- .nv.shared.reserved.0     --------------------------
	.section	.nv.shared.reserved.0,"aw",@nobits
	.weak		__nv_reservedSMEM_offset_0_alias
	.size		__nv_reservedSMEM_offset_0_alias, 0, 64
	.other		__nv_reservedSMEM_offset_0_alias,@"STO_CUDA_RESERVED_SHARED STV_DEFAULT"
__nv_reservedSMEM_offset_0_alias:
	.zero		0
	.zero		64


//--------------------- .nv.constant0._Z33convolve_columns_kernel_optimizedv --------------------------
	.section	.nv.constant0._Z33convolve_columns_kernel_optimizedv,"a",@progbits
	.sectionflags	@""
	.align	4
.nv.constant0._Z33convolve_columns_kernel_optimizedv:
	.zero		896


//--------------------- .nv.constant0._Z30convolve_rows_kernel_optimizedv --------------------------
	.section	.nv.constant0._Z30convolve_rows_kernel_optimizedv,"a",@progbits
	.sectionflags	@""
	.align	4
.nv.constant0._Z30convolve_rows_kernel_optimizedv:
	.zero		896


//--------------------- .nv.constant0._Z29convolve_columns_kernel_naivePfS_S_iii --------------------------
	.section	.nv.constant0._Z29convolve_columns_kernel_naivePfS_S_iii,"a",@progbits
	.sectionflags	@""
	.align	4
.nv.constant0._Z29convolve_columns_kernel_naivePfS_S_iii:
	.zero		932


//--------------------- .nv.constant0._Z26convolve_rows_kernel_naivePfS_S_iii --------------------------
	.section	.nv.constant0._Z26convolve_rows_kernel_naivePfS_S_iii,"a",@progbits
	.sectionflags	@""
	.align	4
.nv.constant0._Z26convolve_rows_kernel_naivePfS_S_iii:
	.zero		932


//--------------------- SYMBOLS --------------------------

	.type		.nv.reservedSmem.offset0,@object
	.size		.nv.reservedSmem.offset0,0x4
